//
// Generated by NVIDIA NVVM Compiler
//
// Compiler Build ID: CL-36424714
// Cuda compilation tools, release 13.0, V13.0.88
// Based on NVVM 20.0.0
//

.version 9.0
.target sm_100
.address_size 64

	// .globl	_Z10copyKernelIiEvPKT_iPS0_

.visible .entry _Z10copyKernelIiEvPKT_iPS0_(
	.param .u64 .ptr .align 1 _Z10copyKernelIiEvPKT_iPS0__param_0,
	.param .u32 _Z10copyKernelIiEvPKT_iPS0__param_1,
	.param .u64 .ptr .align 1 _Z10copyKernelIiEvPKT_iPS0__param_2
)
{
	.reg .pred 	%p<6>;
	.reg .b32 	%r<27>;
	.reg .b64 	%rd<43>;

	ld.param.u64 	%rd22, [_Z10copyKernelIiEvPKT_iPS0__param_0];
	ld.param.u32 	%r11, [_Z10copyKernelIiEvPKT_iPS0__param_1];
	ld.param.u64 	%rd23, [_Z10copyKernelIiEvPKT_iPS0__param_2];
	cvta.to.global.u64 	%rd1, %rd23;
	cvta.to.global.u64 	%rd2, %rd22;
	mov.u32 	%r12, %ctaid.x;
	mov.u32 	%r13, %ntid.x;
	mov.u32 	%r14, %tid.x;
	mad.lo.s32 	%r1, %r12, %r13, %r14;
	mov.u32 	%r15, %nctaid.x;
	mul.lo.s32 	%r2, %r13, %r15;
	mul.wide.s32 	%rd39, %r1, 4;
	add.s64 	%rd40, %rd2, %rd39;
	add.s64 	%rd41, %rd1, %rd39;
	setp.lt.s32 	%p1, %r11, 1;
	@%p1 bra 	$L__BB0_8;
	max.s32 	%r16, %r11, %r2;
	add.s32 	%r17, %r16, -1;
	div.u32 	%r18, %r17, %r2;
	add.s32 	%r3, %r18, 1;
	and.b32  	%r4, %r3, 3;
	setp.lt.u32 	%p2, %r18, 3;
	@%p2 bra 	$L__BB0_5;
	and.b32  	%r19, %r3, -4;
	mul.wide.s32 	%rd6, %r2, 16;
	mul.wide.s32 	%rd25, %r2, 12;
	add.s64 	%rd7, %rd2, %rd25;
	mul.wide.s32 	%rd26, %r2, 8;
	add.s64 	%rd8, %rd2, %rd26;
	mul.wide.s32 	%rd27, %r2, 4;
	add.s64 	%rd9, %rd2, %rd27;
	add.s64 	%rd10, %rd1, %rd25;
	add.s64 	%rd11, %rd1, %rd26;
	add.s64 	%rd12, %rd1, %rd27;
	neg.s32 	%r25, %r19;
$L__BB0_3:
	add.s64 	%rd28, %rd2, %rd39;
	add.s64 	%rd29, %rd1, %rd39;
	ld.global.nc.u32 	%r20, [%rd28];
	st.global.u32 	[%rd29], %r20;
	add.s64 	%rd30, %rd9, %rd39;
	add.s64 	%rd31, %rd12, %rd39;
	ld.global.nc.u32 	%r21, [%rd30];
	st.global.u32 	[%rd31], %r21;
	add.s64 	%rd32, %rd8, %rd39;
	add.s64 	%rd33, %rd11, %rd39;
	ld.global.nc.u32 	%r22, [%rd32];
	st.global.u32 	[%rd33], %r22;
	add.s64 	%rd34, %rd7, %rd39;
	add.s64 	%rd35, %rd10, %rd39;
	ld.global.nc.u32 	%r23, [%rd34];
	st.global.u32 	[%rd35], %r23;
	add.s64 	%rd39, %rd39, %rd6;
	add.s32 	%r25, %r25, 4;
	setp.ne.s32 	%p3, %r25, 0;
	@%p3 bra 	$L__BB0_3;
	add.s64 	%rd40, %rd2, %rd39;
	add.s64 	%rd41, %rd1, %rd39;
$L__BB0_5:
	setp.eq.s32 	%p4, %r4, 0;
	@%p4 bra 	$L__BB0_8;
	mul.wide.s32 	%rd19, %r2, 4;
	neg.s32 	%r26, %r4;
	mov.b64 	%rd42, 0;
$L__BB0_7:
	.pragma "nounroll";
	add.s64 	%rd37, %rd40, %rd42;
	add.s64 	%rd38, %rd41, %rd42;
	ld.global.nc.u32 	%r24, [%rd37];
	st.global.u32 	[%rd38], %r24;
	add.s64 	%rd42, %rd42, %rd19;
	add.s32 	%r26, %r26, 1;
	setp.ne.s32 	%p5, %r26, 0;
	@%p5 bra 	$L__BB0_7;
$L__BB0_8:
	ret;

}


// ===== COMPILED SASS (sm_100) =====

	.target	sm_100

	.elftype	@"ET_EXEC"


//--------------------- .note.nv.tkinfo           --------------------------
	.section	.note.nv.tkinfo,"",@"SHT_NOTE"
	.sectionflags	@"SHF_NOTE_NV_TKINFO"
	.tkinfo
        /*0018*/ 	.word	0x00000002
        /*0030*/ 	.string	""
        /*0030*/ 	.string	"ptxas"
        /*0030*/ 	.string	"Cuda compilation tools, release 13.0, V13.0.88"
        /*0030*/ 	.string	"Build cuda_13.0.r13.0/compiler.36424714_0"
        /*0030*/ 	.string	"-arch sm_100 -m 64 "



//--------------------- .note.nv.cuinfo           --------------------------
	.section	.note.nv.cuinfo,"",@"SHT_NOTE"
	.sectionflags	@"SHF_NOTE_NV_CUINFO"
        /*0018*/ 	.short	0x0002
        /*001a*/ 	.short	0x0064
        /*001c*/ 	.short	0x0082
	.zero		2


//--------------------- .nv.info                  --------------------------
	.section	.nv.info,"",@"SHT_CUDA_INFO"
	.align	4


	//----- nvinfo : EIATTR_REGCOUNT
	.align		4
        /*0000*/ 	.byte	0x04, 0x2f
        /*0002*/ 	.short	(.L_1 - .L_0)
	.align		4
.L_0:
        /*0004*/ 	.word	index@(_Z10copyKernelIiEvPKT_iPS0_)
        /*0008*/ 	.word	0x00000020


	//----- nvinfo : EIATTR_FRAME_SIZE
	.align		4
.L_1:
        /*000c*/ 	.byte	0x04, 0x11
        /*000e*/ 	.short	(.L_3 - .L_2)
	.align		4
.L_2:
        /*0010*/ 	.word	index@(_Z10copyKernelIiEvPKT_iPS0_)
        /*0014*/ 	.word	0x00000000


	//----- nvinfo : EIATTR_MIN_STACK_SIZE
	.align		4
.L_3:
        /*0018*/ 	.byte	0x04, 0x12
        /*001a*/ 	.short	(.L_5 - .L_4)
	.align		4
.L_4:
        /*001c*/ 	.word	index@(_Z10copyKernelIiEvPKT_iPS0_)
        /*0020*/ 	.word	0x00000000
.L_5:


//--------------------- .nv.compat                --------------------------
	.section	.nv.compat,"",@"SHT_CUDA_COMPAT_INFO"
	.align	4
        /*0000*/ 	.byte	0x02, 0x09, 0x00, 0x00, 0x02, 0x02, 0x01, 0x00, 0x02, 0x05, 0x05, 0x00, 0x03, 0x07, 0x01, 0x01
        /*0010*/ 	.byte	0x02, 0x03, 0x00, 0x00, 0x02, 0x06, 0x01, 0x00, 0x04, 0x0b, 0x08, 0x00, 0x09, 0x00, 0x00, 0x00
        /*0020*/ 	.byte	0x00, 0x00, 0x00, 0x00


//--------------------- .nv.info._Z10copyKernelIiEvPKT_iPS0_ --------------------------
	.section	.nv.info._Z10copyKernelIiEvPKT_iPS0_,"",@"SHT_CUDA_INFO"
	.sectionflags	@""
	.align	4


	//----- nvinfo : EIATTR_CUDA_API_VERSION
	.align		4
        /*0000*/ 	.byte	0x04, 0x37
        /*0002*/ 	.short	(.L_7 - .L_6)
.L_6:
        /*0004*/ 	.word	0x00000082


	//----- nvinfo : EIATTR_KPARAM_INFO
	.align		4
.L_7:
        /*0008*/ 	.byte	0x04, 0x17
        /*000a*/ 	.short	(.L_9 - .L_8)
.L_8:
        /*000c*/ 	.word	0x00000000
        /*0010*/ 	.short	0x0002
        /*0012*/ 	.short	0x0010
        /*0014*/ 	.byte	0x00, 0xf5, 0x21, 0x00


	//----- nvinfo : EIATTR_KPARAM_INFO
	.align		4
.L_9:
        /*0018*/ 	.byte	0x04, 0x17
        /*001a*/ 	.short	(.L_11 - .L_10)
.L_10:
        /*001c*/ 	.word	0x00000000
        /*0020*/ 	.short	0x0001
        /*0022*/ 	.short	0x0008
        /*0024*/ 	.byte	0x00, 0xf0, 0x11, 0x00


	//----- nvinfo : EIATTR_KPARAM_INFO
	.align		4
.L_11:
        /*0028*/ 	.byte	0x04, 0x17
        /*002a*/ 	.short	(.L_13 - .L_12)
.L_12:
        /*002c*/ 	.word	0x00000000
        /*0030*/ 	.short	0x0000
        /*0032*/ 	.short	0x0000
        /*0034*/ 	.byte	0x00, 0xf5, 0x21, 0x00


	//----- nvinfo : EIATTR_SPARSE_MMA_MASK
	.align		4
.L_13:
        /*0038*/ 	.byte	0x03, 0x50
        /*003a*/ 	.short	0x0000


	//----- nvinfo : EIATTR_MAXREG_COUNT
	.align		4
        /*003c*/ 	.byte	0x03, 0x1b
        /*003e*/ 	.short	0x00ff


	//----- nvinfo : EIATTR_MERCURY_ISA_VERSION
	.align		4
        /*0040*/ 	.byte	0x03, 0x5f
        /*0042*/ 	.short	0x0101


	//----- nvinfo : EIATTR_VRC_CTA_INIT_COUNT
	.align		4
        /*0044*/ 	.byte	0x02, 0x4a
	.zero		1
	.zero		1


	//----- nvinfo : EIATTR_EXIT_INSTR_OFFSETS
	.align		4
        /*0048*/ 	.byte	0x04, 0x1c
        /*004a*/ 	.short	(.L_15 - .L_14)


	//   ....[0]....
.L_14:
        /*004c*/ 	.word	0x00000070


	//   ....[1]....
        /*0050*/ 	.word	0x00000fc0


	//   ....[2]....
        /*0054*/ 	.word	0x00001090


	//----- nvinfo : EIATTR_CBANK_PARAM_SIZE
	.align		4
.L_15:
        /*0058*/ 	.byte	0x03, 0x19
        /*005a*/ 	.short	0x0018


	//----- nvinfo : EIATTR_PARAM_CBANK
	.align		4
        /*005c*/ 	.byte	0x04, 0x0a
        /*005e*/ 	.short	(.L_17 - .L_16)
	.align		4
.L_16:
        /*0060*/ 	.word	index@(.nv.constant0._Z10copyKernelIiEvPKT_iPS0_)
        /*0064*/ 	.short	0x0380
        /*0066*/ 	.short	0x0018


	//----- nvinfo : EIATTR_SW_WAR
	.align		4
.L_17:
        /*0068*/ 	.byte	0x04, 0x36
        /*006a*/ 	.short	(.L_19 - .L_18)
.L_18:
        /*006c*/ 	.word	0x00000008
.L_19:


//--------------------- .nv.callgraph             --------------------------
	.section	.nv.callgraph,"",@"SHT_CUDA_CALLGRAPH"
	.align	4
	.sectionentsize	8
	.align		4
        /*0000*/ 	.word	0x00000000
	.align		4
        /*0004*/ 	.word	0xffffffff
	.align		4
        /*0008*/ 	.word	0x00000000
	.align		4
        /*000c*/ 	.word	0xfffffffe
	.align		4
        /*0010*/ 	.word	0x00000000
	.align		4
        /*0014*/ 	.word	0xfffffffd
	.align		4
        /*0018*/ 	.word	0x00000000
	.align		4
        /*001c*/ 	.word	0xfffffffc


//--------------------- .text._Z10copyKernelIiEvPKT_iPS0_ --------------------------
	.section	.text._Z10copyKernelIiEvPKT_iPS0_,"ax",@progbits
	.align	128
        .global         _Z10copyKernelIiEvPKT_iPS0_
        .type           _Z10copyKernelIiEvPKT_iPS0_,@function
        .size           _Z10copyKernelIiEvPKT_iPS0_,(.L_x_8 - _Z10copyKernelIiEvPKT_iPS0_)
        .other          _Z10copyKernelIiEvPKT_iPS0_,@"STO_CUDA_ENTRY STV_DEFAULT"
_Z10copyKernelIiEvPKT_iPS0_:
.text._Z10copyKernelIiEvPKT_iPS0_:
[----:B------:R-:W-:Y:S08]  /*0000*/  LDC R1, c[0x0][0x37c] ;  /* 0x0000df00ff017b82 */ /* 0x000ff00000000800 */
[----:B------:R-:W0:Y:S08]  /*0010*/  LDC R7, c[0x0][0x388] ;  /* 0x0000e200ff077b82 */ /* 0x000e300000000800 */
[----:B------:R-:W1:Y:S01]  /*0020*/  LDC R20, c[0x0][0x360] ;  /* 0x0000d800ff147b82 */ /* 0x000e620000000800 */
[----:B------:R-:W1:Y:S07]  /*0030*/  LDCU UR5, c[0x0][0x370] ;  /* 0x00006e00ff0577ac */ /* 0x000e6e0008000800 */
[----:B------:R-:W2:Y:S01]  /*0040*/  S2UR UR4, SR_CTAID.X ;  /* 0x00000000000479c3 */ /* 0x000ea20000002500 */
[----:B0-----:R-:W-:Y:S01]  /*0050*/  ISETP.GE.AND P0, PT, R7, 0x1, PT ;  /* 0x000000010700780c */ /* 0x001fe20003f06270 */
[----:B-1----:R-:W-:-:S12]  /*0060*/  IMAD R0, R20, UR5, RZ ;  /* 0x0000000514007c24 */ /* 0x002fd8000f8e02ff */
[----:B--2---:R-:W-:Y:S05]  /*0070*/  @!P0 EXIT ;  /* 0x000000000000894d */ /* 0x004fea0003800000 */
[----:B------:R-:W0:Y:S01]  /*0080*/  I2F.U32.RP R5, R0 ;  /* 0x0000000000057306 */ /* 0x000e220000209000 */
[----:B------:R-:W-:Y:S01]  /*0090*/  IMAD.MOV R9, RZ, RZ, -R0 ;  /* 0x000000ffff097224 */ /* 0x000fe200078e0a00 */
[C---:B------:R-:W-:Y:S01]  /*00a0*/  VIMNMX R4, PT, PT, R0.reuse, R7, !PT ;  /* 0x0000000700047248 */ /* 0x040fe20007fe0100 */
[----:B------:R-:W1:Y:S01]  /*00b0*/  LDCU.64 UR6, c[0x0][0x380] ;  /* 0x00007000ff0677ac */ /* 0x000e620008000a00 */
[----:B------:R-:W-:Y:S01]  /*00c0*/  ISETP.NE.U32.AND P2, PT, R0, RZ, PT ;  /* 0x000000ff0000720c */ /* 0x000fe20003f45070 */
[----:B------:R-:W2:Y:S03]  /*00d0*/  LDCU.64 UR8, c[0x0][0x390] ;  /* 0x00007200ff0877ac */ /* 0x000ea60008000a00 */
[----:B0-----:R-:W0:Y:S02]  /*00e0*/  MUFU.RCP R5, R5 ;  /* 0x0000000500057308 */ /* 0x001e240000001000 */
[----:B0-----:R-:W-:-:S02]  /*00f0*/  VIADD R2, R5, 0xffffffe ;  /* 0x0ffffffe05027836 */ /* 0x001fc40000000000 */
[----:B------:R-:W0:Y:S04]  /*0100*/  S2R R5, SR_TID.X ;  /* 0x0000000000057919 */ /* 0x000e280000002100 */
[----:B------:R3:W4:Y:S02]  /*0110*/  F2I.FTZ.U32.TRUNC.NTZ R3, R2 ;  /* 0x0000000200037305 */ /* 0x000724000021f000 */
[----:B---3--:R-:W-:Y:S02]  /*0120*/  IMAD.MOV.U32 R2, RZ, RZ, RZ ;  /* 0x000000ffff027224 */ /* 0x008fe400078e00ff */
[----:B----4-:R-:W-:-:S04]  /*0130*/  IMAD R9, R9, R3, RZ ;  /* 0x0000000309097224 */ /* 0x010fc800078e02ff */
[----:B------:R-:W-:-:S04]  /*0140*/  IMAD.HI.U32 R6, R3, R9, R2 ;  /* 0x0000000903067227 */ /* 0x000fc800078e0002 */
[----:B------:R-:W-:-:S04]  /*0150*/  VIADD R3, R4, 0xffffffff ;  /* 0xffffffff04037836 */ /* 0x000fc80000000000 */
[----:B------:R-:W-:-:S04]  /*0160*/  IMAD.HI.U32 R6, R6, R3, RZ ;  /* 0x0000000306067227 */ /* 0x000fc800078e00ff */
[----:B------:R-:W-:Y:S02]  /*0170*/  IMAD.MOV R4, RZ, RZ, -R6 ;  /* 0x000000ffff047224 */ /* 0x000fe400078e0a06 */
[----:B0-----:R-:W-:Y:S01]  /*0180*/  IMAD R20, R20, UR4, R5 ;  /* 0x0000000414147c24 */ /* 0x001fe2000f8e0205 */
[----:B------:R-:W0:Y:S01]  /*0190*/  LDCU.64 UR4, c[0x0][0x358] ;  /* 0x00006b00ff0477ac */ /* 0x000e220008000a00 */
[----:B------:R-:W-:Y:S02]  /*01a0*/  IMAD R3, R0, R4, R3 ;  /* 0x0000000400037224 */ /* 0x000fe400078e0203 */
[----:B------:R-:W-:-:S03]  /*01b0*/  IMAD.WIDE R20, R20, 0x4, RZ ;  /* 0x0000000414147825 */ /* 0x000fc600078e02ff */
[----:B------:R-:W-:-:S13]  /*01c0*/  ISETP.GE.U32.AND P0, PT, R3, R0, PT ;  /* 0x000000000300720c */ /* 0x000fda0003f06070 */
[----:B------:R-:W-:Y:S02]  /*01d0*/  @P0 IMAD.IADD R3, R3, 0x1, -R0 ;  /* 0x0000000103030824 */ /* 0x000fe400078e0a00 */
[----:B------:R-:W-:-:S03]  /*01e0*/  @P0 VIADD R6, R6, 0x1 ;  /* 0x0000000106060836 */ /* 0x000fc60000000000 */
[----:B------:R-:W-:-:S13]  /*01f0*/  ISETP.GE.U32.AND P1, PT, R3, R0, PT ;  /* 0x000000000300720c */ /* 0x000fda0003f26070 */
[----:B------:R-:W-:Y:S01]  /*0200*/  @P1 VIADD R6, R6, 0x1 ;  /* 0x0000000106061836 */ /* 0x000fe20000000000 */
[----:B------:R-:W-:Y:S02]  /*0210*/  @!P2 LOP3.LUT R6, RZ, R0, RZ, 0x33, !PT ;  /* 0x00000000ff06a212 */ /* 0x000fe400078e33ff */
[----:B-1----:R-:W-:Y:S02]  /*0220*/  IADD3 R13, P1, PT, R20, UR6, RZ ;  /* 0x00000006140d7c10 */ /* 0x002fe4000ff3e0ff */
[C---:B------:R-:W-:Y:S01]  /*0230*/  ISETP.GE.U32.AND P0, PT, R6.reuse, 0x3, PT ;  /* 0x000000030600780c */ /* 0x040fe20003f06070 */
[----:B------:R-:W-:Y:S01]  /*0240*/  VIADD R3, R6, 0x1 ;  /* 0x0000000106037836 */ /* 0x000fe20000000000 */
[----:B--2---:R-:W-:Y:S02]  /*0250*/  IADD3 R9, P2, PT, R20, UR8, RZ ;  /* 0x0000000814097c10 */ /* 0x004fe4000ff5e0ff */
[C---:B------:R-:W-:Y:S02]  /*0260*/  IADD3.X R15, PT, PT, R21.reuse, UR7, RZ, P1, !PT ;  /* 0x00000007150f7c10 */ /* 0x040fe40008ffe4ff */
[----:B------:R-:W-:-:S02]  /*0270*/  IADD3.X R11, PT, PT, R21, UR9, RZ, P2, !PT ;  /* 0x00000009150b7c10 */ /* 0x000fc400097fe4ff */
[----:B------:R-:W-:-:S05]  /*0280*/  LOP3.LUT R2, R3, 0x3, RZ, 0xc0, !PT ;  /* 0x0000000303027812 */ /* 0x000fca00078ec0ff */
[----:B0-----:R-:W-:Y:S05]  /*0290*/  @!P0 BRA `(.L_x_0) ;  /* 0x0000000c00448947 */ /* 0x001fea0003800000 */
[----:B------:R-:W0:Y:S01]  /*02a0*/  LDC.64 R14, c[0x0][0x380] ;  /* 0x0000e000ff0e7b82 */ /* 0x000e220000000a00 */
[----:B------:R-:W-:-:S05]  /*02b0*/  LOP3.LUT R3, R3, 0xfffffffc, RZ, 0xc0, !PT ;  /* 0xfffffffc03037812 */ /* 0x000fca00078ec0ff */
[----:B------:R-:W-:Y:S02]  /*02c0*/  IMAD.MOV R3, RZ, RZ, -R3 ;  /* 0x000000ffff037224 */ /* 0x000fe400078e0a03 */
[----:B------:R-:W1:Y:S03]  /*02d0*/  LDC.64 R6, c[0x0][0x390] ;  /* 0x0000e400ff067b82 */ /* 0x000e660000000a00 */
[----:B------:R-:W-:Y:S01]  /*02e0*/  ISETP.GE.AND P0, PT, R3, RZ, PT ;  /* 0x000000ff0300720c */ /* 0x000fe20003f06270 */
[----:B0-----:R-:W-:-:S04]  /*02f0*/  IMAD.WIDE R10, R0, 0xc, R14 ;  /* 0x0000000c000a7825 */ /* 0x001fc800078e020e */
[----:B------:R-:W-:-:S04]  /*0300*/  IMAD.WIDE R12, R0, 0x8, R14 ;  /* 0x00000008000c7825 */ /* 0x000fc800078e020e */
[----:B-1----:R-:W-:-:S04]  /*0310*/  IMAD.WIDE R16, R0, 0xc, R6 ;  /* 0x0000000c00107825 */ /* 0x002fc800078e0206 */
[----:B------:R-:W-:-:S04]  /*0320*/  IMAD.WIDE R8, R0, 0x8, R6 ;  /* 0x0000000800087825 */ /* 0x000fc800078e0206 */
[----:B------:R-:W-:-:S04]  /*0330*/  IMAD.WIDE R14, R0, 0x4, R14 ;  /* 0x00000004000e7825 */ /* 0x000fc800078e020e */
[----:B------:R-:W-:Y:S01]  /*0340*/  IMAD.WIDE R6, R0, 0x4, R6 ;  /* 0x0000000400067825 */ /* 0x000fe200078e0206 */
[----:B------:R-:W-:Y:S06]  /*0350*/  @P0 BRA `(.L_x_1) ;  /* 0x0000000800940947 */ /* 0x000fec0003800000 */
[----:B------:R-:W-:Y:S01]  /*0360*/  IMAD.MOV R4, RZ, RZ, -R3 ;  /* 0x000000ffff047224 */ /* 0x000fe200078e0a03 */
[----:B------:R-:W-:-:S04]  /*0370*/  PLOP3.LUT P0, PT, PT, PT, PT, 0x80, 0x8 ;  /* 0x000000000008781c */ /* 0x000fc80003f0f070 */
[----:B------:R-:W-:-:S13]  /*0380*/  ISETP.GT.AND P1, PT, R4, 0xc, PT ;  /* 0x0000000c0400780c */ /* 0x000fda0003f24270 */
[----:B------:R-:W-:Y:S05]  /*0390*/  @!P1 BRA `(.L_x_2) ;  /* 0x0000000400a09947 */ /* 0x000fea0003800000 */
[----:B------:R-:W-:-:S13]  /*03a0*/  PLOP3.LUT P0, PT, PT, PT, PT, 0x8, 0x80 ;  /* 0x000000000080781c */ /* 0x000fda0003f0e170 */
.L_x_3:
[----:B------:R-:W-:Y:S02]  /*03b0*/  IADD3 R18, P1, PT, R20, UR6, RZ ;  /* 0x0000000614127c10 */ /* 0x000fe4000ff3e0ff */
[----:B0-----:R-:W-:Y:S02]  /*03c0*/  IADD3 R26, P2, PT, R14, R20, RZ ;  /* 0x000000140e1a7210 */ /* 0x001fe40007f5e0ff */
[----:B------:R-:W-:-:S03]  /*03d0*/  IADD3.X R19, PT, PT, R21, UR7, RZ, P1, !PT ;  /* 0x0000000715137c10 */ /* 0x000fc60008ffe4ff */
[----:B------:R-:W-:-:S03]  /*03e0*/  IMAD.X R27, R15, 0x1, R21, P2 ;  /* 0x000000010f1b7824 */ /* 0x000fc600010e0615 */
[----:B------:R0:W2:Y:S01]  /*03f0*/  LDG.E.CONSTANT R19, desc[UR4][R18.64] ;  /* 0x0000000412137981 */ /* 0x0000a2000c1e9900 */
[----:B------:R-:W-:-:S03]  /*0400*/  IADD3 R28, P1, PT, R12, R20, RZ ;  /* 0x000000140c1c7210 */ /* 0x000fc60007f3e0ff */
[----:B------:R-:W3:Y:S02]  /*0410*/  LDG.E.CONSTANT R25, desc[UR4][R26.64] ;  /* 0x000000041a197981 */ /* 0x000ee4000c1e9900 */
[----:B------:R-:W-:-:S05]  /*0420*/  IMAD.X R29, R13, 0x1, R21, P1 ;  /* 0x000000010d1d7824 */ /* 0x000fca00008e0615 */
[----:B------:R-:W4:Y:S01]  /*0430*/  LDG.E.CONSTANT R28, desc[UR4][R28.64] ;  /* 0x000000041c1c7981 */ /* 0x000f22000c1e9900 */
[----:B------:R-:W-:Y:S02]  /*0440*/  IADD3 R22, P1, PT, R20, UR8, RZ ;  /* 0x0000000814167c10 */ /* 0x000fe4000ff3e0ff */
[-C--:B------:R-:W-:Y:S02]  /*0450*/  IADD3 R4, P2, PT, R6, R20.reuse, RZ ;  /* 0x0000001406047210 */ /* 0x080fe40007f5e0ff */
[----:B------:R-:W-:Y:S02]  /*0460*/  IADD3.X R23, PT, PT, R21, UR9, RZ, P1, !PT ;  /* 0x0000000915177c10 */ /* 0x000fe40008ffe4ff */
[-C--:B0-----:R-:W-:Y:S01]  /*0470*/  IADD3 R18, P1, PT, R8, R20.reuse, RZ ;  /* 0x0000001408127210 */ /* 0x081fe20007f3e0ff */
[--C-:B------:R-:W-:Y:S01]  /*0480*/  IMAD.X R5, R7, 0x1, R21.reuse, P2 ;  /* 0x0000000107057824 */ /* 0x100fe200010e0615 */
[----:B------:R-:W-:Y:S01]  /*0490*/  IADD3 R24, P2, PT, R10, R20, RZ ;  /* 0x000000140a187210 */ /* 0x000fe20007f5e0ff */
[----:B--2---:R0:W-:Y:S04]  /*04a0*/  STG.E desc[UR4][R22.64], R19 ;  /* 0x0000001316007986 */ /* 0x0041e8000c101904 */
[----:B---3--:R1:W-:Y:S01]  /*04b0*/  STG.E desc[UR4][R4.64], R25 ;  /* 0x0000001904007986 */ /* 0x0083e2000c101904 */
[----:B0-----:R-:W-:-:S02]  /*04c0*/  IMAD.X R19, R9, 0x1, R21, P1 ;  /* 0x0000000109137824 */ /* 0x001fc400008e0615 */
[----:B-1----:R-:W-:-:S04]  /*04d0*/  IMAD.WIDE R4, R0, 0x10, R20 ;  /* 0x0000001000047825 */ /* 0x002fc800078e0214 */
[----:B------:R-:W-:Y:S01]  /*04e0*/  IMAD.X R25, R11, 0x1, R21, P2 ;  /* 0x000000010b197824 */ /* 0x000fe200010e0615 */
[----:B------:R-:W-:Y:S02]  /*04f0*/  IADD3 R26, P1, PT, R4, UR6, RZ ;  /* 0x00000006041a7c10 */ /* 0x000fe4000ff3e0ff */
[-C--:B------:R-:W-:Y:S02]  /*0500*/  IADD3 R22, P2, PT, R14, R4.reuse, RZ ;  /* 0x000000040e167210 */ /* 0x080fe40007f5e0ff */
[----:B------:R0:W2:Y:S01]  /*0510*/  LDG.E.CONSTANT R29, desc[UR4][R24.64] ;  /* 0x00000004181d7981 */ /* 0x0000a2000c1e9900 */
[----:B------:R-:W-:Y:S02]  /*0520*/  IADD3.X R27, PT, PT, R5, UR7, RZ, P1, !PT ;  /* 0x00000007051b7c10 */ /* 0x000fe40008ffe4ff */
[----:B------:R-:W-:Y:S01]  /*0530*/  IMAD.X R23, R15, 0x1, R5, P2 ;  /* 0x000000010f177824 */ /* 0x000fe200010e0605 */
[----:B----4-:R1:W-:Y:S04]  /*0540*/  STG.E desc[UR4][R18.64], R28 ;  /* 0x0000001c12007986 */ /* 0x0103e8000c101904 */
[----:B------:R-:W3:Y:S04]  /*0550*/  LDG.E.CONSTANT R27, desc[UR4][R26.64] ;  /* 0x000000041a1b7981 */ /* 0x000ee8000c1e9900 */
[----:B------:R-:W4:Y:S01]  /*0560*/  LDG.E.CONSTANT R22, desc[UR4][R22.64] ;  /* 0x0000000416167981 */ /* 0x000f22000c1e9900 */
[----:B-1----:R-:W-:-:S05]  /*0570*/  IADD3 R18, P1, PT, R12, R4, RZ ;  /* 0x000000040c127210 */ /* 0x002fca0007f3e0ff */
[----:B------:R-:W-:-:S05]  /*0580*/  IMAD.X R19, R13, 0x1, R5, P1 ;  /* 0x000000010d137824 */ /* 0x000fca00008e0605 */
[----:B------:R1:W5:Y:S01]  /*0590*/  LDG.E.CONSTANT R23, desc[UR4][R18.64] ;  /* 0x0000000412177981 */ /* 0x000362000c1e9900 */
[----:B0-----:R-:W-:Y:S02]  /*05a0*/  IADD3 R24, P1, PT, R16, R20, RZ ;  /* 0x0000001410187210 */ /* 0x001fe40007f3e0ff */
[----:B------:R-:W-:-:S03]  /*05b0*/  IADD3 R28, P2, PT, R4, UR8, RZ ;  /* 0x00000008041c7c10 */ /* 0x000fc6000ff5e0ff */
[----:B------:R-:W-:Y:S01]  /*05c0*/  IMAD.X R25, R17, 0x1, R21, P1 ;  /* 0x0000000111197824 */ /* 0x000fe200008e0615 */
[----:B------:R-:W-:-:S05]  /*05d0*/  IADD3 R20, P1, PT, R6, R4, RZ ;  /* 0x0000000406147210 */ /* 0x000fca0007f3e0ff */
[----:B------:R-:W-:Y:S01]  /*05e0*/  IMAD.X R21, R7, 0x1, R5, P1 ;  /* 0x0000000107157824 */ /* 0x000fe200008e0605 */
[----:B-1----:R-:W-:-:S05]  /*05f0*/  IADD3 R18, P1, PT, R8, R4, RZ ;  /* 0x0000000408127210 */ /* 0x002fca0007f3e0ff */
[----:B------:R-:W-:Y:S01]  /*0600*/  IMAD.X R19, R9, 0x1, R5, P1 ;  /* 0x0000000109137824 */ /* 0x000fe200008e0605 */
[----:B--2---:R0:W-:Y:S02]  /*0610*/  STG.E desc[UR4][R24.64], R29 ;  /* 0x0000001d18007986 */ /* 0x0041e4000c101904 */
[----:B0-----:R-:W-:Y:S02]  /*0620*/  IADD3.X R29, PT, PT, R5, UR9, RZ, P2, !PT ;  /* 0x00000009051d7c10 */ /* 0x001fe400097fe4ff */
[----:B------:R-:W-:-:S03]  /*0630*/  IADD3 R26, P2, PT, R10, R4, RZ ;  /* 0x000000040a1a7210 */ /* 0x000fc60007f5e0ff */
[----:B---3--:R-:W-:Y:S04]  /*0640*/  STG.E desc[UR4][R28.64], R27 ;  /* 0x0000001b1c007986 */ /* 0x008fe8000c101904 */
[----:B----4-:R0:W-:Y:S04]  /*0650*/  STG.E desc[UR4][R20.64], R22 ;  /* 0x0000001614007986 */ /* 0x0101e8000c101904 */
[----:B-----5:R1:W-:Y:S01]  /*0660*/  STG.E desc[UR4][R18.64], R23 ;  /* 0x0000001712007986 */ /* 0x0203e2000c101904 */
[----:B0-----:R-:W-:-:S04]  /*0670*/  IMAD.WIDE R20, R0, 0x10, R4 ;  /* 0x0000001000147825 */ /* 0x001fc800078e0204 */
[----:B------:R-:W-:Y:S01]  /*0680*/  IMAD.X R27, R11, 0x1, R5, P2 ;  /* 0x000000010b1b7824 */ /* 0x000fe200010e0605 */
[----:B------:R-:W-:Y:S02]  /*0690*/  IADD3 R24, P1, PT, R20, UR6, RZ ;  /* 0x0000000614187c10 */ /* 0x000fe4000ff3e0ff */
[----:B-1----:R-:W-:Y:S02]  /*06a0*/  IADD3 R18, P2, PT, R14, R20, RZ ;  /* 0x000000140e127210 */ /* 0x002fe40007f5e0ff */
[----:B------:R-:W-:Y:S01]  /*06b0*/  IADD3.X R25, PT, PT, R21, UR7, RZ, P1, !PT ;  /* 0x0000000715197c10 */ /* 0x000fe20008ffe4ff */
[----:B------:R0:W2:Y:S02]  /*06c0*/  LDG.E.CONSTANT R22, desc[UR4][R26.64] ;  /* 0x000000041a167981 */ /* 0x0000a4000c1e9900 */
[----:B------:R-:W-:-:S03]  /*06d0*/  IMAD.X R19, R15, 0x1, R21, P2 ;  /* 0x000000010f137824 */ /* 0x000fc600010e0615 */
[----:B------:R-:W3:Y:S04]  /*06e0*/  LDG.E.CONSTANT R25, desc[UR4][R24.64] ;  /* 0x0000000418197981 */ /* 0x000ee8000c1e9900 */
[----:B------:R1:W4:Y:S01]  /*06f0*/  LDG.E.CONSTANT R23, desc[UR4][R18.64] ;  /* 0x0000000412177981 */ /* 0x000322000c1e9900 */
[----:B------:R-:W-:-:S05]  /*0700*/  IADD3 R28, P1, PT, R12, R20, RZ ;  /* 0x000000140c1c7210 */ /* 0x000fca0007f3e0ff */
[----:B------:R-:W-:-:S05]  /*0710*/  IMAD.X R29, R13, 0x1, R21, P1 ;  /* 0x000000010d1d7824 */ /* 0x000fca00008e0615 */
[----:B------:R-:W5:Y:S01]  /*0720*/  LDG.E.CONSTANT R28, desc[UR4][R28.64] ;  /* 0x000000041c1c7981 */ /* 0x000f62000c1e9900 */
[----:B0-----:R-:W-:Y:S02]  /*0730*/  IADD3 R26, P1, PT, R16, R4, RZ ;  /* 0x00000004101a7210 */ /* 0x001fe40007f3e0ff */
[----:B------:R-:W-:-:S03]  /*0740*/  IADD3 R4, P2, PT, R20, UR8, RZ ;  /* 0x0000000814047c10 */ /* 0x000fc6000ff5e0ff */
[----:B------:R-:W-:Y:S01]  /*0750*/  IMAD.X R27, R17, 0x1, R5, P1 ;  /* 0x00000001111b7824 */ /* 0x000fe200008e0605 */
[----:B-1----:R-:W-:Y:S02]  /*0760*/  IADD3 R18, P1, PT, R6, R20, RZ ;  /* 0x0000001406127210 */ /* 0x002fe40007f3e0ff */
[----:B------:R-:W-:-:S03]  /*0770*/  IADD3.X R5, PT, PT, R21, UR9, RZ, P2, !PT ;  /* 0x0000000915057c10 */ /* 0x000fc600097fe4ff */
[--C-:B------:R-:W-:Y:S01]  /*0780*/  IMAD.X R19, R7, 0x1, R21.reuse, P1 ;  /* 0x0000000107137824 */ /* 0x100fe200008e0615 */
[-C--:B------:R-:W-:Y:S01]  /*0790*/  IADD3 R24, P2, PT, R10, R20.reuse, RZ ;  /* 0x000000140a187210 */ /* 0x080fe20007f5e0ff */
[----:B--2---:R0:W-:Y:S04]  /*07a0*/  STG.E desc[UR4][R26.64], R22 ;  /* 0x000000161a007986 */ /* 0x0041e8000c101904 */
[----:B---3--:R-:W-:Y:S04]  /*07b0*/  STG.E desc[UR4][R4.64], R25 ;  /* 0x0000001904007986 */ /* 0x008fe8000c101904 */
[----:B----4-:R1:W-:Y:S01]  /*07c0*/  STG.E desc[UR4][R18.64], R23 ;  /* 0x0000001712007986 */ /* 0x0103e2000c101904 */
[----:B0-----:R-:W-:Y:S01]  /*07d0*/  IADD3 R22, P1, PT, R8, R20, RZ ;  /* 0x0000001408167210 */ /* 0x001fe20007f3e0ff */
[----:B-1----:R-:W-:-:S04]  /*07e0*/  IMAD.WIDE R18, R0, 0x10, R20 ;  /* 0x0000001000127825 */ /* 0x002fc800078e0214 */
[--C-:B------:R-:W-:Y:S01]  /*07f0*/  IMAD.X R23, R9, 0x1, R21.reuse, P1 ;  /* 0x0000000109177824 */ /* 0x100fe200008e0615 */
[----:B------:R-:W-:Y:S01]  /*0800*/  IADD3 R26, P1, PT, R18, UR6, RZ ;  /* 0x00000006121a7c10 */ /* 0x000fe2000ff3e0ff */
[----:B------:R-:W-:-:S03]  /*0810*/  IMAD.X R25, R11, 0x1, R21, P2 ;  /* 0x000000010b197824 */ /* 0x000fc600010e0615 */
[----:B------:R-:W-:Y:S02]  /*0820*/  IADD3.X R27, PT, PT, R19, UR7, RZ, P1, !PT ;  /* 0x00000007131b7c10 */ /* 0x000fe40008ffe4ff */
[----:B------:R-:W-:Y:S01]  /*0830*/  IADD3 R4, P2, PT, R14, R18, RZ ;  /* 0x000000120e047210 */ /* 0x000fe20007f5e0ff */
[----:B------:R0:W2:Y:S04]  /*0840*/  LDG.E.CONSTANT R29, desc[UR4][R24.64] ;  /* 0x00000004181d7981 */ /* 0x0000a8000c1e9900 */
[----:B------:R-:W3:Y:S01]  /*0850*/  LDG.E.CONSTANT R27, desc[UR4][R26.64] ;  /* 0x000000041a1b7981 */ /* 0x000ee2000c1e9900 */
[----:B------:R-:W-:-:S03]  /*0860*/  IMAD.X R5, R15, 0x1, R19, P2 ;  /* 0x000000010f057824 */ /* 0x000fc600010e0613 */
[----:B-----5:R1:W-:Y:S01]  /*0870*/  STG.E desc[UR4][R22.64], R28 ;  /* 0x0000001c16007986 */ /* 0x0203e2000c101904 */
[----:B0-----:R-:W-:-:S03]  /*0880*/  IADD3 R24, P1, PT, R12, R18, RZ ;  /* 0x000000120c187210 */ /* 0x001fc60007f3e0ff */
[----:B------:R-:W4:Y:S02]  /*0890*/  LDG.E.CONSTANT R5, desc[UR4][R4.64] ;  /* 0x0000000404057981 */ /* 0x000f24000c1e9900 */
[----:B------:R-:W-:Y:S01]  /*08a0*/  IMAD.X R25, R13, 0x1, R19, P1 ;  /* 0x000000010d197824 */ /* 0x000fe200008e0613 */
[----:B-1----:R-:W-:-:S04]  /*08b0*/  IADD3 R22, P2, PT, R10, R18, RZ ;  /* 0x000000120a167210 */ /* 0x002fc80007f5e0ff */
[----:B------:R0:W5:Y:S01]  /*08c0*/  LDG.E.CONSTANT R4, desc[UR4][R24.64] ;  /* 0x0000000418047981 */ /* 0x000162000c1e9900 */
[----:B------:R-:W-:-:S05]  /*08d0*/  IMAD.X R23, R11, 0x1, R19, P2 ;  /* 0x000000010b177824 */ /* 0x000fca00010e0613 */
[----:B------:R-:W5:Y:S01]  /*08e0*/  LDG.E.CONSTANT R22, desc[UR4][R22.64] ;  /* 0x0000000416167981 */ /* 0x000f62000c1e9900 */
[----:B------:R-:W-:-:S05]  /*08f0*/  IADD3 R20, P1, PT, R16, R20, RZ ;  /* 0x0000001410147210 */ /* 0x000fca0007f3e0ff */
[----:B------:R-:W-:Y:S01]  /*0900*/  IMAD.X R21, R17, 0x1, R21, P1 ;  /* 0x0000000111157824 */ /* 0x000fe200008e0615 */
[----:B0-----:R-:W-:Y:S01]  /*0910*/  IADD3 R24, P1, PT, R18, UR8, RZ ;  /* 0x0000000812187c10 */ /* 0x001fe2000ff3e0ff */
[----:B------:R-:W-:-:S03]  /*0920*/  VIADD R3, R3, 0x10 ;  /* 0x0000001003037836 */ /* 0x000fc60000000000 */
[----:B------:R-:W-:Y:S02]  /*0930*/  IADD3.X R25, PT, PT, R19, UR9, RZ, P1, !PT ;  /* 0x0000000913197c10 */ /* 0x000fe40008ffe4ff */
[-C--:B------:R-:W-:Y:S02]  /*0940*/  IADD3 R26, P1, PT, R8, R18.reuse, RZ ;  /* 0x00000012081a7210 */ /* 0x080fe40007f3e0ff */
[----:B------:R-:W-:Y:S01]  /*0950*/  IADD3 R28, P2, PT, R6, R18, RZ ;  /* 0x00000012061c7210 */ /* 0x000fe20007f5e0ff */
[----:B--2---:R0:W-:Y:S04]  /*0960*/  STG.E desc[UR4][R20.64], R29 ;  /* 0x0000001d14007986 */ /* 0x0041e8000c101904 */
[----:B---3--:R1:W-:Y:S01]  /*0970*/  STG.E desc[UR4][R24.64], R27 ;  /* 0x0000001b18007986 */ /* 0x0083e2000c101904 */
[----:B0-----:R-:W-:-:S02]  /*0980*/  IMAD.X R29, R7, 0x1, R19, P2 ;  /* 0x00000001071d7824 */ /* 0x001fc400010e0613 */
[--C-:B-1----:R-:W-:Y:S01]  /*0990*/  IMAD.X R27, R9, 0x1, R19.reuse, P1 ;  /* 0x00000001091b7824 */ /* 0x102fe200008e0613 */
[----:B------:R-:W-:Y:S02]  /*09a0*/  ISETP.GE.AND P1, PT, R3, -0xc, PT ;  /* 0xfffffff40300780c */ /* 0x000fe40003f26270 */
[----:B------:R-:W-:Y:S01]  /*09b0*/  IADD3 R24, P2, PT, R16, R18, RZ ;  /* 0x0000001210187210 */ /* 0x000fe20007f5e0ff */
[----:B----4-:R0:W-:Y:S04]  /*09c0*/  STG.E desc[UR4][R28.64], R5 ;  /* 0x000000051c007986 */ /* 0x0101e8000c101904 */
[--C-:B------:R-:W-:Y:S01]  /*09d0*/  IMAD.X R25, R17, 0x1, R19.reuse, P2 ;  /* 0x0000000111197824 */ /* 0x100fe200010e0613 */
[----:B-----5:R0:W-:Y:S01]  /*09e0*/  STG.E desc[UR4][R26.64], R4 ;  /* 0x000000041a007986 */ /* 0x0201e2000c101904 */
[----:B------:R-:W-:-:S03]  /*09f0*/  IMAD.WIDE R20, R0, 0x10, R18 ;  /* 0x0000001000147825 */ /* 0x000fc600078e0212 */
[----:B------:R0:W-:Y:S01]  /*0a00*/  STG.E desc[UR4][R24.64], R22 ;  /* 0x0000001618007986 */ /* 0x0001e2000c101904 */
[----:B------:R-:W-:Y:S05]  /*0a10*/  @!P1 BRA `(.L_x_3) ;  /* 0xfffffff800649947 */ /* 0x000fea000383ffff */
.L_x_2:
[----:B0-----:R-:W-:-:S05]  /*0a20*/  IMAD.MOV R4, RZ, RZ, -R3 ;  /* 0x000000ffff047224 */ /* 0x001fca00078e0a03 */
[----:B------:R-:W-:-:S13]  /*0a30*/  ISETP.GT.AND P1, PT, R4, 0x4, PT ;  /* 0x000000040400780c */ /* 0x000fda0003f24270 */
[----:B------:R-:W-:Y:S05]  /*0a40*/  @!P1 BRA `(.L_x_4) ;  /* 0x0000000000d09947 */ /* 0x000fea0003800000 */
[----:B------:R-:W-:Y:S02]  /*0a50*/  IADD3 R22, P0, PT, R20, UR6, RZ ;  /* 0x0000000614167c10 */ /* 0x000fe4000ff1e0ff */
[-C--:B------:R-:W-:Y:S02]  /*0a60*/  IADD3 R28, P1, PT, R14, R20.reuse, RZ ;  /* 0x000000140e1c7210 */ /* 0x080fe40007f3e0ff */
[----:B------:R-:W-:Y:S02]  /*0a70*/  IADD3.X R23, PT, PT, R21, UR7, RZ, P0, !PT ;  /* 0x0000000715177c10 */ /* 0x000fe400087fe4ff */
[----:B------:R-:W-:Y:S01]  /*0a80*/  IADD3 R24, P0, PT, R12, R20, RZ ;  /* 0x000000140c187210 */ /* 0x000fe20007f1e0ff */
[----:B------:R-:W-:-:S03]  /*0a90*/  IMAD.X R29, R15, 0x1, R21, P1 ;  /* 0x000000010f1d7824 */ /* 0x000fc600008e0615 */
[----:B------:R0:W2:Y:S01]  /*0aa0*/  LDG.E.CONSTANT R23, desc[UR4][R22.64] ;  /* 0x0000000416177981 */ /* 0x0000a2000c1e9900 */
[----:B------:R-:W-:-:S03]  /*0ab0*/  IMAD.X R25, R13, 0x1, R21, P0 ;  /* 0x000000010d197824 */ /* 0x000fc600000e0615 */
[----:B------:R-:W3:Y:S04]  /*0ac0*/  LDG.E.CONSTANT R29, desc[UR4][R28.64] ;  /* 0x000000041c1d7981 */ /* 0x000ee8000c1e9900 */
[----:B------:R-:W4:Y:S01]  /*0ad0*/  LDG.E.CONSTANT R25, desc[UR4][R24.64] ;  /* 0x0000000418197981 */ /* 0x000f22000c1e9900 */
[----:B------:R-:W-:Y:S02]  /*0ae0*/  IADD3 R4, P1, PT, R6, R20, RZ ;  /* 0x0000001406047210 */ /* 0x000fe40007f3e0ff */
[----:B------:R-:W-:-:S03]  /*0af0*/  IADD3 R18, P0, PT, R20, UR8, RZ ;  /* 0x0000000814127c10 */ /* 0x000fc6000ff1e0ff */
[--C-:B------:R-:W-:Y:S01]  /*0b00*/  IMAD.X R5, R7, 0x1, R21.reuse, P1 ;  /* 0x0000000107057824 */ /* 0x100fe200008e0615 */
[-C--:B------:R-:W-:Y:S02]  /*0b10*/  IADD3 R26, P1, PT, R10, R20.reuse, RZ ;  /* 0x000000140a1a7210 */ /* 0x080fe40007f3e0ff */
[----:B------:R-:W-:Y:S02]  /*0b20*/  IADD3.X R19, PT, PT, R21, UR9, RZ, P0, !PT ;  /* 0x0000000915137c10 */ /* 0x000fe400087fe4ff */
[----:B0-----:R-:W-:Y:S01]  /*0b30*/  IADD3 R22, P0, PT, R8, R20, RZ ;  /* 0x0000001408167210 */ /* 0x001fe20007f1e0ff */
[----:B------:R-:W-:-:S06]  /*0b40*/  IMAD.X R27, R11, 0x1, R21, P1 ;  /* 0x000000010b1b7824 */ /* 0x000fcc00008e0615 */
[----:B------:R0:W5:Y:S04]  /*0b50*/  LDG.E.CONSTANT R27, desc[UR4][R26.64] ;  /* 0x000000041a1b7981 */ /* 0x000168000c1e9900 */
[----:B--2---:R1:W-:Y:S04]  /*0b60*/  STG.E desc[UR4][R18.64], R23 ;  /* 0x0000001712007986 */ /* 0x0043e8000c101904 */
[----:B---3--:R2:W-:Y:S01]  /*0b70*/  STG.E desc[UR4][R4.64], R29 ;  /* 0x0000001d04007986 */ /* 0x0085e2000c101904 */
[----:B-1----:R-:W-:-:S04]  /*0b80*/  IMAD.WIDE R18, R0, 0x10, R20 ;  /* 0x0000001000127825 */ /* 0x002fc800078e0214 */
[----:B------:R-:W-:Y:S01]  /*0b90*/  IMAD.X R23, R9, 0x1, R21, P0 ;  /* 0x0000000109177824 */ /* 0x000fe200000e0615 */
[----:B------:R-:W-:Y:S02]  /*0ba0*/  IADD3 R28, P0, PT, R18, UR6, RZ ;  /* 0x00000006121c7c10 */ /* 0x000fe4000ff1e0ff */
[-C--:B--2---:R-:W-:Y:S02]  /*0bb0*/  IADD3 R4, P1, PT, R14, R18.reuse, RZ ;  /* 0x000000120e047210 */ /* 0x084fe40007f3e0ff */
[----:B------:R-:W-:Y:S01]  /*0bc0*/  IADD3.X R29, PT, PT, R19, UR7, RZ, P0, !PT ;  /* 0x00000007131d7c10 */ /* 0x000fe200087fe4ff */
[----:B----4-:R1:W-:Y:S01]  /*0bd0*/  STG.E desc[UR4][R22.64], R25 ;  /* 0x0000001916007986 */ /* 0x0103e2000c101904 */
[-C--:B------:R-:W-:Y:S01]  /*0be0*/  IADD3 R24, P0, PT, R12, R18.reuse, RZ ;  /* 0x000000120c187210 */ /* 0x080fe20007f1e0ff */
[--C-:B------:R-:W-:Y:S02]  /*0bf0*/  IMAD.X R5, R15, 0x1, R19.reuse, P1 ;  /* 0x000000010f057824 */ /* 0x100fe400008e0613 */
[----:B------:R-:W2:Y:S01]  /*0c00*/  LDG.E.CONSTANT R28, desc[UR4][R28.64] ;  /* 0x000000041c1c7981 */ /* 0x000ea2000c1e9900 */
[----:B-1----:R-:W-:Y:S01]  /*0c10*/  IADD3 R22, P1, PT, R10, R18, RZ ;  /* 0x000000120a167210 */ /* 0x002fe20007f3e0ff */
[----:B------:R-:W-:-:S02]  /*0c20*/  IMAD.X R25, R13, 0x1, R19, P0 ;  /* 0x000000010d197824 */ /* 0x000fc400000e0613 */
[----:B------:R-:W3:Y:S02]  /*0c30*/  LDG.E.CONSTANT R29, desc[UR4][R4.64] ;  /* 0x00000004041d7981 */ /* 0x000ee4000c1e9900 */
[----:B------:R-:W-:Y:S02]  /*0c40*/  IMAD.X R23, R11, 0x1, R19, P1 ;  /* 0x000000010b177824 */ /* 0x000fe400008e0613 */
[----:B------:R-:W4:Y:S04]  /*0c50*/  LDG.E.CONSTANT R5, desc[UR4][R24.64] ;  /* 0x0000000418057981 */ /* 0x000f28000c1e9900 */
[----:B------:R1:W4:Y:S01]  /*0c60*/  LDG.E.CONSTANT R4, desc[UR4][R22.64] ;  /* 0x0000000416047981 */ /* 0x000322000c1e9900 */
[----:B------:R-:W-:-:S05]  /*0c70*/  IADD3 R20, P0, PT, R16, R20, RZ ;  /* 0x0000001410147210 */ /* 0x000fca0007f1e0ff */
[----:B------:R-:W-:Y:S01]  /*0c80*/  IMAD.X R21, R17, 0x1, R21, P0 ;  /* 0x0000000111157824 */ /* 0x000fe200000e0615 */
[----:B0-----:R-:W-:-:S04]  /*0c90*/  IADD3 R26, P0, PT, R18, UR8, RZ ;  /* 0x00000008121a7c10 */ /* 0x001fc8000ff1e0ff */
[----:B-----5:R0:W-:Y:S02]  /*0ca0*/  STG.E desc[UR4][R20.64], R27 ;  /* 0x0000001b14007986 */ /* 0x0201e4000c101904 */
[-C--:B0-----:R-:W-:Y:S02]  /*0cb0*/  IADD3 R20, P1, PT, R6, R18.reuse, RZ ;  /* 0x0000001206147210 */ /* 0x081fe40007f3e0ff */
[----:B------:R-:W-:Y:S02]  /*0cc0*/  IADD3.X R27, PT, PT, R19, UR9, RZ, P0, !PT ;  /* 0x00000009131b7c10 */ /* 0x000fe400087fe4ff */
[-C--:B-1----:R-:W-:Y:S01]  /*0cd0*/  IADD3 R22, P0, PT, R8, R18.reuse, RZ ;  /* 0x0000001208167210 */ /* 0x082fe20007f1e0ff */
[----:B------:R-:W-:Y:S01]  /*0ce0*/  IMAD.X R21, R7, 0x1, R19, P1 ;  /* 0x0000000107157824 */ /* 0x000fe200008e0613 */
[----:B------:R-:W-:-:S03]  /*0cf0*/  IADD3 R24, P1, PT, R16, R18, RZ ;  /* 0x0000001210187210 */ /* 0x000fc60007f3e0ff */
[--C-:B------:R-:W-:Y:S02]  /*0d00*/  IMAD.X R23, R9, 0x1, R19.reuse, P0 ;  /* 0x0000000109177824 */ /* 0x100fe400000e0613 */
[--C-:B------:R-:W-:Y:S01]  /*0d10*/  IMAD.X R25, R17, 0x1, R19.reuse, P1 ;  /* 0x0000000111197824 */ /* 0x100fe200008e0613 */
[----:B------:R-:W-:Y:S01]  /*0d20*/  PLOP3.LUT P0, PT, PT, PT, PT, 0x8, 0x80 ;  /* 0x000000000080781c */ /* 0x000fe20003f0e170 */
[----:B------:R-:W-:Y:S01]  /*0d30*/  VIADD R3, R3, 0x8 ;  /* 0x0000000803037836 */ /* 0x000fe20000000000 */
[----:B--2---:R-:W-:Y:S04]  /*0d40*/  STG.E desc[UR4][R26.64], R28 ;  /* 0x0000001c1a007986 */ /* 0x004fe8000c101904 */
[----:B---3--:R0:W-:Y:S04]  /*0d50*/  STG.E desc[UR4][R20.64], R29 ;  /* 0x0000001d14007986 */ /* 0x0081e8000c101904 */
[----:B----4-:R1:W-:Y:S04]  /*0d60*/  STG.E desc[UR4][R22.64], R5 ;  /* 0x0000000516007986 */ /* 0x0103e8000c101904 */
[----:B------:R1:W-:Y:S01]  /*0d70*/  STG.E desc[UR4][R24.64], R4 ;  /* 0x0000000418007986 */ /* 0x0003e2000c101904 */
[----:B0-----:R-:W-:-:S07]  /*0d80*/  IMAD.WIDE R20, R0, 0x10, R18 ;  /* 0x0000001000147825 */ /* 0x001fce00078e0212 */
.L_x_4:
[----:B------:R-:W-:-:S13]  /*0d90*/  ISETP.NE.OR P0, PT, R3, RZ, P0 ;  /* 0x000000ff0300720c */ /* 0x000fda0000705670 */
[----:B------:R-:W-:Y:S05]  /*0da0*/  @!P0 BRA `(.L_x_5) ;  /* 0x0000000000708947 */ /* 0x000fea0003800000 */
.L_x_1:
[----:B0-----:R-:W-:Y:S02]  /*0db0*/  IADD3 R18, P0, PT, R20, UR6, RZ ;  /* 0x0000000614127c10 */ /* 0x001fe4000ff1e0ff */
[-C--:B-1----:R-:W-:Y:S02]  /*0dc0*/  IADD3 R22, P1, PT, R14, R20.reuse, RZ ;  /* 0x000000140e167210 */ /* 0x082fe40007f3e0ff */
[----:B------:R-:W-:Y:S02]  /*0dd0*/  IADD3.X R19, PT, PT, R21, UR7, RZ, P0, !PT ;  /* 0x0000000715137c10 */ /* 0x000fe400087fe4ff */
[-C--:B------:R-:W-:Y:S01]  /*0de0*/  IADD3 R28, P0, PT, R12, R20.reuse, RZ ;  /* 0x000000140c1c7210 */ /* 0x080fe20007f1e0ff */
[--C-:B------:R-:W-:Y:S01]  /*0df0*/  IMAD.X R23, R15, 0x1, R21.reuse, P1 ;  /* 0x000000010f177824 */ /* 0x100fe200008e0615 */
[----:B------:R-:W-:Y:S01]  /*0e00*/  IADD3 R4, P1, PT, R10, R20, RZ ;  /* 0x000000140a047210 */ /* 0x000fe20007f3e0ff */
[----:B------:R0:W2:Y:S02]  /*0e10*/  LDG.E.CONSTANT R24, desc[UR4][R18.64] ;  /* 0x0000000412187981 */ /* 0x0000a4000c1e9900 */
[----:B------:R-:W-:-:S02]  /*0e20*/  IMAD.X R29, R13, 0x1, R21, P0 ;  /* 0x000000010d1d7824 */ /* 0x000fc400000e0615 */
[----:B------:R-:W-:Y:S01]  /*0e30*/  IMAD.X R5, R11, 0x1, R21, P1 ;  /* 0x000000010b057824 */ /* 0x000fe200008e0615 */
[----:B------:R-:W3:Y:S04]  /*0e40*/  LDG.E.CONSTANT R25, desc[UR4][R22.64] ;  /* 0x0000000416197981 */ /* 0x000ee8000c1e9900 */
[----:B------:R-:W4:Y:S04]  /*0e50*/  LDG.E.CONSTANT R29, desc[UR4][R28.64] ;  /* 0x000000041c1d7981 */ /* 0x000f28000c1e9900 */
[----:B------:R1:W5:Y:S01]  /*0e60*/  LDG.E.CONSTANT R28, desc[UR4][R4.64] ;  /* 0x00000004041c7981 */ /* 0x000362000c1e9900 */
[----:B------:R-:W-:Y:S01]  /*0e70*/  IADD3 R26, P0, PT, R20, UR8, RZ ;  /* 0x00000008141a7c10 */ /* 0x000fe2000ff1e0ff */
[----:B------:R-:W-:-:S03]  /*0e80*/  VIADD R3, R3, 0x4 ;  /* 0x0000000403037836 */ /* 0x000fc60000000000 */
[----:B------:R-:W-:Y:S02]  /*0e90*/  IADD3.X R27, PT, PT, R21, UR9, RZ, P0, !PT ;  /* 0x00000009151b7c10 */ /* 0x000fe400087fe4ff */
[-C--:B0-----:R-:W-:Y:S02]  /*0ea0*/  IADD3 R18, P0, PT, R8, R20.reuse, RZ ;  /* 0x0000001408127210 */ /* 0x081fe40007f1e0ff */
[----:B-1----:R-:W-:-:S03]  /*0eb0*/  IADD3 R4, P1, PT, R6, R20, RZ ;  /* 0x0000001406047210 */ /* 0x002fc60007f3e0ff */
[--C-:B------:R-:W-:Y:S01]  /*0ec0*/  IMAD.X R19, R9, 0x1, R21.reuse, P0 ;  /* 0x0000000109137824 */ /* 0x100fe200000e0615 */
[----:B------:R-:W-:Y:S01]  /*0ed0*/  ISETP.NE.AND P0, PT, R3, RZ, PT ;  /* 0x000000ff0300720c */ /* 0x000fe20003f05270 */
[----:B------:R-:W-:Y:S01]  /*0ee0*/  IMAD.X R5, R7, 0x1, R21, P1 ;  /* 0x0000000107057824 */ /* 0x000fe200008e0615 */
[----:B------:R-:W-:-:S05]  /*0ef0*/  IADD3 R22, P1, PT, R16, R20, RZ ;  /* 0x0000001410167210 */ /* 0x000fca0007f3e0ff */
[--C-:B------:R-:W-:Y:S02]  /*0f00*/  IMAD.X R23, R17, 0x1, R21.reuse, P1 ;  /* 0x0000000111177824 */ /* 0x100fe400008e0615 */
[----:B------:R-:W-:Y:S01]  /*0f10*/  IMAD.WIDE R20, R0, 0x10, R20 ;  /* 0x0000001000147825 */ /* 0x000fe200078e0214 */
[----:B--2---:R0:W-:Y:S04]  /*0f20*/  STG.E desc[UR4][R26.64], R24 ;  /* 0x000000181a007986 */ /* 0x0041e8000c101904 */
[----:B---3--:R0:W-:Y:S04]  /*0f30*/  STG.E desc[UR4][R4.64], R25 ;  /* 0x0000001904007986 */ /* 0x0081e8000c101904 */
[----:B----4-:R0:W-:Y:S04]  /*0f40*/  STG.E desc[UR4][R18.64], R29 ;  /* 0x0000001d12007986 */ /* 0x0101e8000c101904 */
[----:B-----5:R0:W-:Y:S01]  /*0f50*/  STG.E desc[UR4][R22.64], R28 ;  /* 0x0000001c16007986 */ /* 0x0201e2000c101904 */
[----:B------:R-:W-:Y:S05]  /*0f60*/  @P0 BRA `(.L_x_1) ;  /* 0xfffffffc00900947 */ /* 0x000fea000383ffff */
.L_x_5:
[C---:B------:R-:W-:Y:S02]  /*0f70*/  IADD3 R13, P0, PT, R20.reuse, UR6, RZ ;  /* 0x00000006140d7c10 */ /* 0x040fe4000ff1e0ff */
[----:B------:R-:W-:Y:S02]  /*0f80*/  IADD3 R9, P1, PT, R20, UR8, RZ ;  /* 0x0000000814097c10 */ /* 0x000fe4000ff3e0ff */
[C---:B------:R-:W-:Y:S02]  /*0f90*/  IADD3.X R15, PT, PT, R21.reuse, UR7, RZ, P0, !PT ;  /* 0x00000007150f7c10 */ /* 0x040fe400087fe4ff */
[----:B------:R-:W-:-:S09]  /*0fa0*/  IADD3.X R11, PT, PT, R21, UR9, RZ, P1, !PT ;  /* 0x00000009150b7c10 */ /* 0x000fd20008ffe4ff */
.L_x_0:
[----:B------:R-:W-:-:S13]  /*0fb0*/  ISETP.NE.AND P0, PT, R2, RZ, PT ;  /* 0x000000ff0200720c */ /* 0x000fda0003f05270 */
[----:B------:R-:W-:Y:S05]  /*0fc0*/  @!P0 EXIT ;  /* 0x000000000000894d */ /* 0x000fea0003800000 */
[----:B------:R-:W-:Y:S01]  /*0fd0*/  IMAD.MOV R8, RZ, RZ, -R2 ;  /* 0x000000ffff087224 */ /* 0x000fe200078e0a02 */
[----:B------:R-:W-:-:S07]  /*0fe0*/  CS2R R2, SRZ ;  /* 0x0000000000027805 */ /* 0x000fce000001ff00 */
.L_x_6:
[----:B01----:R-:W-:-:S05]  /*0ff0*/  IADD3 R4, P0, PT, R13, R2, RZ ;  /* 0x000000020d047210 */ /* 0x003fca0007f1e0ff */
[----:B--2---:R-:W-:-:S06]  /*1000*/  IMAD.X R5, R15, 0x1, R3, P0 ;  /* 0x000000010f057824 */ /* 0x004fcc00000e0603 */
[----:B------:R-:W2:Y:S01]  /*1010*/  LDG.E.CONSTANT R5, desc[UR4][R4.64] ;  /* 0x0000000404057981 */ /* 0x000ea2000c1e9900 */
[----:B------:R-:W-:Y:S01]  /*1020*/  IADD3 R6, P0, PT, R9, R2, RZ ;  /* 0x0000000209067210 */ /* 0x000fe20007f1e0ff */
[----:B------:R-:W-:-:S04]  /*1030*/  VIADD R8, R8, 0x1 ;  /* 0x0000000108087836 */ /* 0x000fc80000000000 */
[--C-:B------:R-:W-:Y:S01]  /*1040*/  IMAD.X R7, R11, 0x1, R3.reuse, P0 ;  /* 0x000000010b077824 */ /* 0x100fe200000e0603 */
[----:B------:R-:W-:Y:S01]  /*1050*/  ISETP.NE.AND P0, PT, R8, RZ, PT ;  /* 0x000000ff0800720c */ /* 0x000fe20003f05270 */
[----:B------:R-:W-:-:S03]  /*1060*/  IMAD.WIDE R2, R0, 0x4, R2 ;  /* 0x0000000400027825 */ /* 0x000fc600078e0202 */
[----:B--2---:R2:W-:Y:S09]  /*1070*/  STG.E desc[UR4][R6.64], R5 ;  /* 0x0000000506007986 */ /* 0x0045f2000c101904 */
[----:B------:R-:W-:Y:S05]  /*1080*/  @P0 BRA `(.L_x_6) ;  /* 0xfffffffc00d80947 */ /* 0x000fea000383ffff */
[----:B------:R-:W-:Y:S05]  /*1090*/  EXIT ;  /* 0x000000000000794d */ /* 0x000fea0003800000 */
.L_x_7:
[----:B------:R-:W-:-:S00]  /*10a0*/  BRA `(.L_x_7) ;  /* 0xfffffffc00fc7947 */ /* 0x000fc0000383ffff */
[----:B------:R-:W-:-:S00]  /*10b0*/  NOP ;  /* 0x0000000000007918 */ /* 0x000fc00000000000 */
        /* <DEDUP_REMOVED lines=12> */
.L_x_8:


//--------------------- .nv.shared.reserved.0     --------------------------
	.section	.nv.shared.reserved.0,"aw",@nobits
	.weak		__nv_reservedSMEM_offset_0_alias
	.size		__nv_reservedSMEM_offset_0_alias, 0, 64
	.other		__nv_reservedSMEM_offset_0_alias,@"STO_CUDA_RESERVED_SHARED STV_DEFAULT"
__nv_reservedSMEM_offset_0_alias:
	.zero		0
	.zero		64


//--------------------- .nv.constant0._Z10copyKernelIiEvPKT_iPS0_ --------------------------
	.section	.nv.constant0._Z10copyKernelIiEvPKT_iPS0_,"a",@progbits
	.sectionflags	@""
	.align	4
.nv.constant0._Z10copyKernelIiEvPKT_iPS0_:
	.zero		920


//--------------------- SYMBOLS --------------------------

	.type		.nv.reservedSmem.offset0,@object
	.size		.nv.reservedSmem.offset0,0x4
